	.headerflags	@"EF_CUDA_TEXMODE_UNIFIED EF_CUDA_64BIT_ADDRESS EF_CUDA_ACCELERATORS EF_CUDA_SM90 EF_CUDA_VIRTUAL_SM(EF_CUDA_SM90)"
	.elftype	@"ET_EXEC"


//--------------------- .nv.info                  --------------------------
	.section	.nv.info,"",@"SHT_CUDA_INFO"
	.align	4


	//----- nvinfo : EIATTR_REGCOUNT
	.align		4
        /*0000*/ 	.byte	0x04, 0x2f
        /*0002*/ 	.short	(.L_1 - .L_0)
	.align		4
.L_0:
        /*0004*/ 	.word	index@(triton_poi_fused_max_pool2d_with_indices_5)
        /*0008*/ 	.word	0x00000011


	//----- nvinfo : EIATTR_MIN_STACK_SIZE
	.align		4
.L_1:
        /*000c*/ 	.byte	0x04, 0x12
        /*000e*/ 	.short	(.L_3 - .L_2)
	.align		4
.L_2:
        /*0010*/ 	.word	index@(triton_poi_fused_max_pool2d_with_indices_5)
        /*0014*/ 	.word	0x00000000


	//----- nvinfo : EIATTR_FRAME_SIZE
	.align		4
.L_3:
        /*0018*/ 	.byte	0x04, 0x11
        /*001a*/ 	.short	(.L_5 - .L_4)
	.align		4
.L_4:
        /*001c*/ 	.word	index@(triton_poi_fused_max_pool2d_with_indices_5)
        /*0020*/ 	.word	0x00000000


	//----- nvinfo : EIATTR_MIN_STACK_SIZE
	.align		4
.L_5:
        /*0024*/ 	.byte	0x04, 0x12
        /*0026*/ 	.short	(.L_7 - .L_6)
	.align		4
.L_6:
        /*0028*/ 	.word	index@(triton_poi_fused_max_pool2d_with_indices_5)
        /*002c*/ 	.word	0x00000000
.L_7:


//--------------------- .nv.info.triton_poi_fused_max_pool2d_with_indices_5 --------------------------
	.section	.nv.info.triton_poi_fused_max_pool2d_with_indices_5,"",@"SHT_CUDA_INFO"
	.sectionflags	@""
	.align	4


	//----- nvinfo : EIATTR_CUDA_API_VERSION
	.align		4
        /*0000*/ 	.byte	0x04, 0x37
        /*0002*/ 	.short	(.L_9 - .L_8)
.L_8:
        /*0004*/ 	.word	0x0000007c


	//----- nvinfo : EIATTR_KPARAM_INFO
	.align		4
.L_9:
        /*0008*/ 	.byte	0x04, 0x17
        /*000a*/ 	.short	(.L_11 - .L_10)
.L_10:
        /*000c*/ 	.word	0x00000000
        /*0010*/ 	.short	0x0003
        /*0012*/ 	.short	0x0018
        /*0014*/ 	.byte	0x00, 0xf0, 0x11, 0x00


	//----- nvinfo : EIATTR_KPARAM_INFO
	.align		4
.L_11:
        /*0018*/ 	.byte	0x04, 0x17
        /*001a*/ 	.short	(.L_13 - .L_12)
.L_12:
        /*001c*/ 	.word	0x00000000
        /*0020*/ 	.short	0x0002
        /*0022*/ 	.short	0x0010
        /*0024*/ 	.byte	0x00, 0xf4, 0x21, 0x00


	//----- nvinfo : EIATTR_KPARAM_INFO
	.align		4
.L_13:
        /*0028*/ 	.byte	0x04, 0x17
        /*002a*/ 	.short	(.L_15 - .L_14)
.L_14:
        /*002c*/ 	.word	0x00000000
        /*0030*/ 	.short	0x0001
        /*0032*/ 	.short	0x0008
        /*0034*/ 	.byte	0x00, 0xf4, 0x21, 0x00


	//----- nvinfo : EIATTR_KPARAM_INFO
	.align		4
.L_15:
        /*0038*/ 	.byte	0x04, 0x17
        /*003a*/ 	.short	(.L_17 - .L_16)
.L_16:
        /*003c*/ 	.word	0x00000000
        /*0040*/ 	.short	0x0000
        /*0042*/ 	.short	0x0000
        /*0044*/ 	.byte	0x00, 0xf4, 0x21, 0x00


	//----- nvinfo : EIATTR_SPARSE_MMA_MASK
	.align		4
.L_17:
        /*0048*/ 	.byte	0x03, 0x50
        /*004a*/ 	.short	0x0000


	//----- nvinfo : EIATTR_MAXREG_COUNT
	.align		4
        /*004c*/ 	.byte	0x03, 0x1b
        /*004e*/ 	.short	0x00ff


	//----- nvinfo : EIATTR_EXIT_INSTR_OFFSETS
	.align		4
        /*0050*/ 	.byte	0x04, 0x1c
        /*0052*/ 	.short	(.L_19 - .L_18)


	//   ....[0]....
.L_18:
        /*0054*/ 	.word	0x00000310


	//----- nvinfo : EIATTR_REQNTID
	.align		4
.L_19:
        /*0058*/ 	.byte	0x04, 0x10
        /*005a*/ 	.short	(.L_21 - .L_20)
.L_20:
        /*005c*/ 	.word	0x00000080
        /*0060*/ 	.word	0x00000001
        /*0064*/ 	.word	0x00000001


	//----- nvinfo : EIATTR_CBANK_PARAM_SIZE
	.align		4
.L_21:
        /*0068*/ 	.byte	0x03, 0x19
        /*006a*/ 	.short	0x001c


	//----- nvinfo : EIATTR_PARAM_CBANK
	.align		4
        /*006c*/ 	.byte	0x04, 0x0a
        /*006e*/ 	.short	(.L_23 - .L_22)
	.align		4
.L_22:
        /*0070*/ 	.word	index@(.nv.constant0.triton_poi_fused_max_pool2d_with_indices_5)
        /*0074*/ 	.short	0x0210
        /*0076*/ 	.short	0x001c


	//----- nvinfo : EIATTR_SW_WAR
	.align		4
.L_23:
        /*0078*/ 	.byte	0x04, 0x36
        /*007a*/ 	.short	(.L_25 - .L_24)
.L_24:
        /*007c*/ 	.word	0x00000008
.L_25:


//--------------------- .nv.callgraph             --------------------------
	.section	.nv.callgraph,"",@"SHT_CUDA_CALLGRAPH"
	.align	4
	.sectionentsize	8
	.align		4
        /*0000*/ 	.word	0x00000000
	.align		4
        /*0004*/ 	.word	0xffffffff
	.align		4
        /*0008*/ 	.word	0x00000000
	.align		4
        /*000c*/ 	.word	0xfffffffe
	.align		4
        /*0010*/ 	.word	0x00000000
	.align		4
        /*0014*/ 	.word	0xfffffffd
	.align		4
        /*0018*/ 	.word	0x00000000
	.align		4
        /*001c*/ 	.word	0xfffffffc


//--------------------- .text.triton_poi_fused_max_pool2d_with_indices_5 --------------------------
	.section	.text.triton_poi_fused_max_pool2d_with_indices_5,"ax",@progbits
	.align	128
        .global         triton_poi_fused_max_pool2d_with_indices_5
        .type           triton_poi_fused_max_pool2d_with_indices_5,@function
        .size           triton_poi_fused_max_pool2d_with_indices_5,(.L_x_1 - triton_poi_fused_max_pool2d_with_indices_5)
        .other          triton_poi_fused_max_pool2d_with_indices_5,@"STO_CUDA_ENTRY STV_DEFAULT"
triton_poi_fused_max_pool2d_with_indices_5:
.text.triton_poi_fused_max_pool2d_with_indices_5:
[----:B------:R-:W-:Y:S01]  /*0000*/  LDC R1, c[0x0][0x28] ;  /* 0x00000a00ff017b82 */ /* 0x000fe20000000800 */
[----:B------:R-:W1:Y:S01]  /*0010*/  S2R R0, SR_TID.X ;  /* 0x0000000000007919 */ /* 0x000e620000002100 */
[----:B------:R-:W-:Y:S01]  /*0020*/  ULDC.64 UR4, c[0x0][0x208] ;  /* 0x0000820000047ab9 */ /* 0x000fe20000000a00 */
[----:B------:R-:W2:Y:S01]  /*0030*/  S2R R3, SR_CTAID.X ;  /* 0x0000000000037919 */ /* 0x000ea20000002500 */
[----:B-1----:R-:W-:-:S05]  /*0040*/  LOP3.LUT R0, R0, 0x7f, RZ, 0xc0, !PT ;  /* 0x0000007f00007812 */ /* 0x002fca00078ec0ff */
[----:B--2---:R-:W-:Y:S02]  /*0050*/  IMAD R0, R3, 0x80, R0 ;  /* 0x0000008003007824 */ /* 0x004fe400078e0200 */
[----:B------:R-:W1:Y:S03]  /*0060*/  LDC.64 R2, c[0x0][0x210] ;  /* 0x00008400ff027b82 */ /* 0x000e660000000a00 */
[----:B------:R-:W-:-:S04]  /*0070*/  SHF.R.S32.HI R5, RZ, 0x1f, R0 ;  /* 0x0000001fff057819 */ /* 0x000fc80000011400 */
[----:B------:R-:W-:-:S04]  /*0080*/  LEA.HI R5, R5, R0, RZ, 0x3 ;  /* 0x0000000005057211 */ /* 0x000fc800078f18ff */
[----:B------:R-:W-:Y:S02]  /*0090*/  LOP3.LUT R7, R5, 0x7ffffff8, RZ, 0xc0, !PT ;  /* 0x7ffffff805077812 */ /* 0x000fe400078ec0ff */
[----:B------:R-:W-:-:S03]  /*00a0*/  SHF.R.S32.HI R10, RZ, 0x3, R5 ;  /* 0x00000003ff0a7819 */ /* 0x000fc60000011405 */
[----:B------:R-:W-:-:S04]  /*00b0*/  IMAD.IADD R7, R0, 0x1, -R7 ;  /* 0x0000000100077824 */ /* 0x000fc800078e0a07 */
[----:B------:R-:W-:-:S04]  /*00c0*/  IMAD.SHL.U32 R11, R7, 0x2, RZ ;  /* 0x00000002070b7824 */ /* 0x000fc800078e00ff */
[----:B------:R-:W-:-:S04]  /*00d0*/  IMAD R9, R10, 0x20, R11 ;  /* 0x000000200a097824 */ /* 0x000fc800078e020b */
[----:B-1----:R-:W-:-:S04]  /*00e0*/  IMAD.WIDE R4, R9, 0x4, R2 ;  /* 0x0000000409047825 */ /* 0x002fc800078e0202 */
[----:B------:R-:W-:Y:S01]  /*00f0*/  VIADD R7, R9, 0x10 ;  /* 0x0000001009077836 */ /* 0x000fe20000000000 */
[----:B------:R-:W2:Y:S04]  /*0100*/  LDG.E.EL R12, desc[UR4][R4.64] ;  /* 0x00000004040c7981 */ /* 0x000ea8000c2e1900 */
[----:B------:R1:W2:Y:S01]  /*0110*/  LDG.E.EL R13, desc[UR4][R4.64+0x4] ;  /* 0x00000404040d7981 */ /* 0x0002a2000c2e1900 */
[----:B------:R-:W-:-:S05]  /*0120*/  IMAD.WIDE R6, R7, 0x4, R2 ;  /* 0x0000000407067825 */ /* 0x000fca00078e0202 */
[----:B------:R3:W4:Y:S01]  /*0130*/  LDG.E.EL R14, desc[UR4][R6.64] ;  /* 0x00000004060e7981 */ /* 0x000722000c2e1900 */
[----:B------:R-:W-:Y:S01]  /*0140*/  VIADD R9, R9, 0x11 ;  /* 0x0000001109097836 */ /* 0x000fe20000000000 */
[----:B-1----:R-:W1:Y:S03]  /*0150*/  LDC.64 R4, c[0x0][0x220] ;  /* 0x00008800ff047b82 */ /* 0x002e660000000a00 */
[----:B------:R-:W-:-:S06]  /*0160*/  IMAD.WIDE R8, R9, 0x4, R2 ;  /* 0x0000000409087825 */ /* 0x000fcc00078e0202 */
[----:B------:R-:W5:Y:S01]  /*0170*/  LDG.E.EL R9, desc[UR4][R8.64] ;  /* 0x0000000408097981 */ /* 0x000f62000c2e1900 */
[----:B------:R-:W1:Y:S01]  /*0180*/  LDC.64 R2, c[0x0][0x218] ;  /* 0x00008600ff027b82 */ /* 0x000e620000000a00 */
[----:B---3--:R-:W-:Y:S01]  /*0190*/  LEA.HI R6, R10, R10, RZ, 0x3 ;  /* 0x0000000a0a067211 */ /* 0x008fe200078f18ff */
[----:B-1----:R-:W-:-:S04]  /*01a0*/  IMAD.WIDE R4, R0, 0x8, R4 ;  /* 0x0000000800047825 */ /* 0x002fc800078e0204 */
[----:B0-----:R-:W-:Y:S01]  /*01b0*/  IMAD.WIDE R2, R0, 0x4, R2 ;  /* 0x0000000400027825 */ /* 0x001fe200078e0202 */
[C---:B--2---:R-:W-:Y:S02]  /*01c0*/  FSETP.GT.AND P0, PT, R13.reuse, R12, PT ;  /* 0x0000000c0d00720b */ /* 0x044fe40003f04000 */
[----:B------:R-:W-:Y:S02]  /*01d0*/  FSETP.NAN.AND P2, PT, R13, R13, PT ;  /* 0x0000000d0d00720b */ /* 0x000fe40003f48000 */
[----:B------:R-:W-:Y:S02]  /*01e0*/  SEL R7, RZ, 0x1, !P0 ;  /* 0x00000001ff077807 */ /* 0x000fe40004000000 */
[----:B----4-:R-:W-:-:S07]  /*01f0*/  FSETP.NAN.AND P1, PT, R14, R14, PT ;  /* 0x0000000e0e00720b */ /* 0x010fce0003f28000 */
[----:B------:R-:W-:-:S04]  /*0200*/  @!P0 FSEL R13, R13, R12, P2 ;  /* 0x0000000c0d0d8208 */ /* 0x000fc80001000000 */
[----:B------:R-:W-:Y:S02]  /*0210*/  FSETP.GEU.AND P2, PT, R13, R14, PT ;  /* 0x0000000e0d00720b */ /* 0x000fe40003f4e000 */
[----:B-----5:R-:W-:Y:S02]  /*0220*/  FSETP.NAN.AND P0, PT, R9, R9, PT ;  /* 0x000000090900720b */ /* 0x020fe40003f08000 */
[----:B------:R-:W-:Y:S02]  /*0230*/  @!P1 FSEL R14, R14, R13, !P2 ;  /* 0x0000000d0e0e9208 */ /* 0x000fe40005000000 */
[----:B------:R-:W-:Y:S02]  /*0240*/  SEL R8, R7, 0x2, P2 ;  /* 0x0000000207087807 */ /* 0x000fe40001000000 */
[----:B------:R-:W-:Y:S02]  /*0250*/  FSETP.GEU.AND P1, PT, R14, R9, PT ;  /* 0x000000090e00720b */ /* 0x000fe40003f2e000 */
[----:B------:R-:W-:-:S02]  /*0260*/  LOP3.LUT R7, R6, 0x7ffffff8, RZ, 0xc0, !PT ;  /* 0x7ffffff806077812 */ /* 0x000fc400078ec0ff */
[----:B------:R-:W-:-:S03]  /*0270*/  SEL R8, R8, 0x3, P1 ;  /* 0x0000000308087807 */ /* 0x000fc60000800000 */
[----:B------:R-:W-:Y:S01]  /*0280*/  IMAD.IADD R10, R10, 0x1, -R7 ;  /* 0x000000010a0a7824 */ /* 0x000fe200078e0a07 */
[----:B------:R-:W-:Y:S02]  /*0290*/  LOP3.LUT R6, R11, 0x1, R8, 0xf8, !PT ;  /* 0x000000010b067812 */ /* 0x000fe400078ef808 */
[----:B------:R-:W-:Y:S02]  /*02a0*/  SHF.R.U32.HI R11, RZ, 0x1, R8 ;  /* 0x00000001ff0b7819 */ /* 0x000fe40000011608 */
[----:B------:R-:W-:Y:S02]  /*02b0*/  SHF.R.S32.HI R7, RZ, 0x1f, R6 ;  /* 0x0000001fff077819 */ /* 0x000fe40000011406 */
[----:B------:R-:W-:Y:S01]  /*02c0*/  @!P0 SEL R9, R9, R14, !P1 ;  /* 0x0000000e09098207 */ /* 0x000fe20004800000 */
[----:B------:R-:W-:-:S04]  /*02d0*/  IMAD R11, R10, 0x2, R11 ;  /* 0x000000020a0b7824 */ /* 0x000fc800078e020b */
[----:B------:R-:W-:Y:S01]  /*02e0*/  IMAD.WIDE R6, R11, 0x10, R6 ;  /* 0x000000100b067825 */ /* 0x000fe200078e0206 */
[----:B------:R-:W-:Y:S04]  /*02f0*/  STG.E desc[UR4][R2.64], R9 ;  /* 0x0000000902007986 */ /* 0x000fe8000c101904 */
[----:B------:R-:W-:Y:S01]  /*0300*/  STG.E.64 desc[UR4][R4.64], R6 ;  /* 0x0000000604007986 */ /* 0x000fe2000c101b04 */
[----:B------:R-:W-:Y:S05]  /*0310*/  EXIT ;  /* 0x000000000000794d */ /* 0x000fea0003800000 */
.L_x_0:
[----:B------:R-:W-:-:S00]  /*0320*/  BRA `(.L_x_0) ;  /* 0xfffffffc00fc7947 */ /* 0x000fc0000383ffff */
[----:B------:R-:W-:-:S00]  /*0330*/  NOP ;  /* 0x0000000000007918 */ /* 0x000fc00000000000 */
        /* <DEDUP_REMOVED lines=12> */
.L_x_1:


//--------------------- .nv.constant0.triton_poi_fused_max_pool2d_with_indices_5 --------------------------
	.section	.nv.constant0.triton_poi_fused_max_pool2d_with_indices_5,"a",@progbits
	.sectionflags	@""
	.align	4
.nv.constant0.triton_poi_fused_max_pool2d_with_indices_5:
	.zero		556
